//
// Generated by NVIDIA NVVM Compiler
//
// Compiler Build ID: CL-36424714
// Cuda compilation tools, release 13.0, V13.0.88
// Based on NVVM 20.0.0
//

.version 9.0
.target sm_100
.address_size 64

	// .globl	_Z12sgd_momentumPfS_S_iiffi

.visible .entry _Z12sgd_momentumPfS_S_iiffi(
	.param .u64 .ptr .align 1 _Z12sgd_momentumPfS_S_iiffi_param_0,
	.param .u64 .ptr .align 1 _Z12sgd_momentumPfS_S_iiffi_param_1,
	.param .u64 .ptr .align 1 _Z12sgd_momentumPfS_S_iiffi_param_2,
	.param .u32 _Z12sgd_momentumPfS_S_iiffi_param_3,
	.param .u32 _Z12sgd_momentumPfS_S_iiffi_param_4,
	.param .f32 _Z12sgd_momentumPfS_S_iiffi_param_5,
	.param .f32 _Z12sgd_momentumPfS_S_iiffi_param_6,
	.param .u32 _Z12sgd_momentumPfS_S_iiffi_param_7
)
{
	.reg .pred 	%p<4>;
	.reg .b32 	%r<15>;
	.reg .b32 	%f<12>;
	.reg .b64 	%rd<11>;

	ld.param.u64 	%rd1, [_Z12sgd_momentumPfS_S_iiffi_param_0];
	ld.param.u64 	%rd2, [_Z12sgd_momentumPfS_S_iiffi_param_1];
	ld.param.u64 	%rd3, [_Z12sgd_momentumPfS_S_iiffi_param_2];
	ld.param.u32 	%r4, [_Z12sgd_momentumPfS_S_iiffi_param_3];
	ld.param.u32 	%r3, [_Z12sgd_momentumPfS_S_iiffi_param_4];
	ld.param.f32 	%f1, [_Z12sgd_momentumPfS_S_iiffi_param_5];
	ld.param.f32 	%f2, [_Z12sgd_momentumPfS_S_iiffi_param_6];
	ld.param.u32 	%r5, [_Z12sgd_momentumPfS_S_iiffi_param_7];
	mov.u32 	%r6, %ntid.x;
	mov.u32 	%r7, %ctaid.x;
	mov.u32 	%r8, %tid.x;
	div.u32 	%r9, %r8, %r5;
	mul.lo.s32 	%r10, %r9, %r5;
	sub.s32 	%r11, %r8, %r10;
	mad.lo.s32 	%r1, %r6, %r7, %r11;
	mov.u32 	%r12, %ntid.y;
	mov.u32 	%r13, %ctaid.y;
	mad.lo.s32 	%r2, %r12, %r13, %r9;
	setp.ge.s32 	%p1, %r2, %r4;
	setp.ge.s32 	%p2, %r1, %r3;
	or.pred  	%p3, %p2, %p1;
	@%p3 bra 	$L__BB0_2;
	cvta.to.global.u64 	%rd4, %rd3;
	cvta.to.global.u64 	%rd5, %rd1;
	cvta.to.global.u64 	%rd6, %rd2;
	mad.lo.s32 	%r14, %r2, %r3, %r1;
	mul.wide.s32 	%rd7, %r14, 4;
	add.s64 	%rd8, %rd4, %rd7;
	ld.global.f32 	%f3, [%rd8];
	mov.f32 	%f4, 0f3F800000;
	sub.f32 	%f5, %f4, %f2;
	add.s64 	%rd9, %rd5, %rd7;
	ld.global.f32 	%f6, [%rd9];
	mul.f32 	%f7, %f5, %f6;
	fma.rn.f32 	%f8, %f2, %f3, %f7;
	add.s64 	%rd10, %rd6, %rd7;
	ld.global.f32 	%f9, [%rd10];
	mul.f32 	%f10, %f1, %f8;
	sub.f32 	%f11, %f9, %f10;
	st.global.f32 	[%rd10], %f11;
	st.global.f32 	[%rd8], %f8;
$L__BB0_2:
	ret;

}


// ===== COMPILED SASS (sm_100) =====

	.target	sm_100

	.elftype	@"ET_EXEC"


//--------------------- .note.nv.tkinfo           --------------------------
	.section	.note.nv.tkinfo,"",@"SHT_NOTE"
	.sectionflags	@"SHF_NOTE_NV_TKINFO"
	.tkinfo
        /*0018*/ 	.word	0x00000002
        /*0030*/ 	.string	""
        /*0030*/ 	.string	"ptxas"
        /*0030*/ 	.string	"Cuda compilation tools, release 13.0, V13.0.88"
        /*0030*/ 	.string	"Build cuda_13.0.r13.0/compiler.36424714_0"
        /*0030*/ 	.string	"-arch sm_100 -m 64 "



//--------------------- .note.nv.cuinfo           --------------------------
	.section	.note.nv.cuinfo,"",@"SHT_NOTE"
	.sectionflags	@"SHF_NOTE_NV_CUINFO"
        /*0018*/ 	.short	0x0002
        /*001a*/ 	.short	0x0064
        /*001c*/ 	.short	0x0082
	.zero		2


//--------------------- .nv.info                  --------------------------
	.section	.nv.info,"",@"SHT_CUDA_INFO"
	.align	4


	//----- nvinfo : EIATTR_REGCOUNT
	.align		4
        /*0000*/ 	.byte	0x04, 0x2f
        /*0002*/ 	.short	(.L_1 - .L_0)
	.align		4
.L_0:
        /*0004*/ 	.word	index@(_Z12sgd_momentumPfS_S_iiffi)
        /*0008*/ 	.word	0x00000010


	//----- nvinfo : EIATTR_FRAME_SIZE
	.align		4
.L_1:
        /*000c*/ 	.byte	0x04, 0x11
        /*000e*/ 	.short	(.L_3 - .L_2)
	.align		4
.L_2:
        /*0010*/ 	.word	index@(_Z12sgd_momentumPfS_S_iiffi)
        /*0014*/ 	.word	0x00000000


	//----- nvinfo : EIATTR_MIN_STACK_SIZE
	.align		4
.L_3:
        /*0018*/ 	.byte	0x04, 0x12
        /*001a*/ 	.short	(.L_5 - .L_4)
	.align		4
.L_4:
        /*001c*/ 	.word	index@(_Z12sgd_momentumPfS_S_iiffi)
        /*0020*/ 	.word	0x00000000
.L_5:


//--------------------- .nv.compat                --------------------------
	.section	.nv.compat,"",@"SHT_CUDA_COMPAT_INFO"
	.align	4
        /*0000*/ 	.byte	0x02, 0x09, 0x00, 0x00, 0x02, 0x02, 0x01, 0x00, 0x02, 0x05, 0x05, 0x00, 0x03, 0x07, 0x01, 0x01
        /*0010*/ 	.byte	0x02, 0x03, 0x00, 0x00, 0x02, 0x06, 0x01, 0x00, 0x04, 0x0b, 0x08, 0x00, 0x09, 0x00, 0x00, 0x00
        /*0020*/ 	.byte	0x00, 0x00, 0x00, 0x00


//--------------------- .nv.info._Z12sgd_momentumPfS_S_iiffi --------------------------
	.section	.nv.info._Z12sgd_momentumPfS_S_iiffi,"",@"SHT_CUDA_INFO"
	.sectionflags	@""
	.align	4


	//----- nvinfo : EIATTR_CUDA_API_VERSION
	.align		4
        /*0000*/ 	.byte	0x04, 0x37
        /*0002*/ 	.short	(.L_7 - .L_6)
.L_6:
        /*0004*/ 	.word	0x00000082


	//----- nvinfo : EIATTR_KPARAM_INFO
	.align		4
.L_7:
        /*0008*/ 	.byte	0x04, 0x17
        /*000a*/ 	.short	(.L_9 - .L_8)
.L_8:
        /*000c*/ 	.word	0x00000000
        /*0010*/ 	.short	0x0007
        /*0012*/ 	.short	0x0028
        /*0014*/ 	.byte	0x00, 0xf0, 0x11, 0x00


	//----- nvinfo : EIATTR_KPARAM_INFO
	.align		4
.L_9:
        /*0018*/ 	.byte	0x04, 0x17
        /*001a*/ 	.short	(.L_11 - .L_10)
.L_10:
        /*001c*/ 	.word	0x00000000
        /*0020*/ 	.short	0x0006
        /*0022*/ 	.short	0x0024
        /*0024*/ 	.byte	0x00, 0xf0, 0x11, 0x00


	//----- nvinfo : EIATTR_KPARAM_INFO
	.align		4
.L_11:
        /*0028*/ 	.byte	0x04, 0x17
        /*002a*/ 	.short	(.L_13 - .L_12)
.L_12:
        /*002c*/ 	.word	0x00000000
        /*0030*/ 	.short	0x0005
        /*0032*/ 	.short	0x0020
        /*0034*/ 	.byte	0x00, 0xf0, 0x11, 0x00


	//----- nvinfo : EIATTR_KPARAM_INFO
	.align		4
.L_13:
        /*0038*/ 	.byte	0x04, 0x17
        /*003a*/ 	.short	(.L_15 - .L_14)
.L_14:
        /*003c*/ 	.word	0x00000000
        /*0040*/ 	.short	0x0004
        /*0042*/ 	.short	0x001c
        /*0044*/ 	.byte	0x00, 0xf0, 0x11, 0x00


	//----- nvinfo : EIATTR_KPARAM_INFO
	.align		4
.L_15:
        /*0048*/ 	.byte	0x04, 0x17
        /*004a*/ 	.short	(.L_17 - .L_16)
.L_16:
        /*004c*/ 	.word	0x00000000
        /*0050*/ 	.short	0x0003
        /*0052*/ 	.short	0x0018
        /*0054*/ 	.byte	0x00, 0xf0, 0x11, 0x00


	//----- nvinfo : EIATTR_KPARAM_INFO
	.align		4
.L_17:
        /*0058*/ 	.byte	0x04, 0x17
        /*005a*/ 	.short	(.L_19 - .L_18)
.L_18:
        /*005c*/ 	.word	0x00000000
        /*0060*/ 	.short	0x0002
        /*0062*/ 	.short	0x0010
        /*0064*/ 	.byte	0x00, 0xf5, 0x21, 0x00


	//----- nvinfo : EIATTR_KPARAM_INFO
	.align		4
.L_19:
        /*0068*/ 	.byte	0x04, 0x17
        /*006a*/ 	.short	(.L_21 - .L_20)
.L_20:
        /*006c*/ 	.word	0x00000000
        /*0070*/ 	.short	0x0001
        /*0072*/ 	.short	0x0008
        /*0074*/ 	.byte	0x00, 0xf5, 0x21, 0x00


	//----- nvinfo : EIATTR_KPARAM_INFO
	.align		4
.L_21:
        /*0078*/ 	.byte	0x04, 0x17
        /*007a*/ 	.short	(.L_23 - .L_22)
.L_22:
        /*007c*/ 	.word	0x00000000
        /*0080*/ 	.short	0x0000
        /*0082*/ 	.short	0x0000
        /*0084*/ 	.byte	0x00, 0xf5, 0x21, 0x00


	//----- nvinfo : EIATTR_SPARSE_MMA_MASK
	.align		4
.L_23:
        /*0088*/ 	.byte	0x03, 0x50
        /*008a*/ 	.short	0x0000


	//----- nvinfo : EIATTR_MAXREG_COUNT
	.align		4
        /*008c*/ 	.byte	0x03, 0x1b
        /*008e*/ 	.short	0x00ff


	//----- nvinfo : EIATTR_MERCURY_ISA_VERSION
	.align		4
        /*0090*/ 	.byte	0x03, 0x5f
        /*0092*/ 	.short	0x0101


	//----- nvinfo : EIATTR_VRC_CTA_INIT_COUNT
	.align		4
        /*0094*/ 	.byte	0x02, 0x4a
	.zero		1
	.zero		1


	//----- nvinfo : EIATTR_EXIT_INSTR_OFFSETS
	.align		4
        /*0098*/ 	.byte	0x04, 0x1c
        /*009a*/ 	.short	(.L_25 - .L_24)


	//   ....[0]....
.L_24:
        /*009c*/ 	.word	0x00000200


	//   ....[1]....
        /*00a0*/ 	.word	0x00000330


	//----- nvinfo : EIATTR_CBANK_PARAM_SIZE
	.align		4
.L_25:
        /*00a4*/ 	.byte	0x03, 0x19
        /*00a6*/ 	.short	0x002c


	//----- nvinfo : EIATTR_PARAM_CBANK
	.align		4
        /*00a8*/ 	.byte	0x04, 0x0a
        /*00aa*/ 	.short	(.L_27 - .L_26)
	.align		4
.L_26:
        /*00ac*/ 	.word	index@(.nv.constant0._Z12sgd_momentumPfS_S_iiffi)
        /*00b0*/ 	.short	0x0380
        /*00b2*/ 	.short	0x002c


	//----- nvinfo : EIATTR_SW_WAR
	.align		4
.L_27:
        /*00b4*/ 	.byte	0x04, 0x36
        /*00b6*/ 	.short	(.L_29 - .L_28)
.L_28:
        /*00b8*/ 	.word	0x00000008
.L_29:


//--------------------- .nv.callgraph             --------------------------
	.section	.nv.callgraph,"",@"SHT_CUDA_CALLGRAPH"
	.align	4
	.sectionentsize	8
	.align		4
        /*0000*/ 	.word	0x00000000
	.align		4
        /*0004*/ 	.word	0xffffffff
	.align		4
        /*0008*/ 	.word	0x00000000
	.align		4
        /*000c*/ 	.word	0xfffffffe
	.align		4
        /*0010*/ 	.word	0x00000000
	.align		4
        /*0014*/ 	.word	0xfffffffd
	.align		4
        /*0018*/ 	.word	0x00000000
	.align		4
        /*001c*/ 	.word	0xfffffffc


//--------------------- .text._Z12sgd_momentumPfS_S_iiffi --------------------------
	.section	.text._Z12sgd_momentumPfS_S_iiffi,"ax",@progbits
	.align	128
        .global         _Z12sgd_momentumPfS_S_iiffi
        .type           _Z12sgd_momentumPfS_S_iiffi,@function
        .size           _Z12sgd_momentumPfS_S_iiffi,(.L_x_1 - _Z12sgd_momentumPfS_S_iiffi)
        .other          _Z12sgd_momentumPfS_S_iiffi,@"STO_CUDA_ENTRY STV_DEFAULT"
_Z12sgd_momentumPfS_S_iiffi:
.text._Z12sgd_momentumPfS_S_iiffi:
[----:B------:R-:W-:Y:S01]  /*0000*/  LDC R1, c[0x0][0x37c] ;  /* 0x0000df00ff017b82 */ /* 0x000fe20000000800 */
[----:B------:R-:W0:Y:S01]  /*0010*/  LDCU UR6, c[0x0][0x3a8] ;  /* 0x00007500ff0677ac */ /* 0x000e220008000800 */
[----:B------:R-:W1:Y:S01]  /*0020*/  S2R R4, SR_TID.X ;  /* 0x0000000000047919 */ /* 0x000e620000002100 */
[----:B------:R-:W2:Y:S01]  /*0030*/  LDCU UR4, c[0x0][0x360] ;  /* 0x00006c00ff0477ac */ /* 0x000ea20008000800 */
[----:B------:R-:W3:Y:S01]  /*0040*/  LDCU UR5, c[0x0][0x364] ;  /* 0x00006c80ff0577ac */ /* 0x000ee20008000800 */
[----:B------:R-:W4:Y:S01]  /*0050*/  LDCU.64 UR8, c[0x0][0x398] ;  /* 0x00007300ff0877ac */ /* 0x000f220008000a00 */
[----:B0-----:R-:W0:Y:S01]  /*0060*/  I2F.U32.RP R0, UR6 ;  /* 0x0000000600007d06 */ /* 0x001e220008209000 */
[----:B------:R-:W-:-:S07]  /*0070*/  ISETP.NE.U32.AND P2, PT, RZ, UR6, PT ;  /* 0x00000006ff007c0c */ /* 0x000fce000bf45070 */
[----:B0-----:R-:W0:Y:S02]  /*0080*/  MUFU.RCP R0, R0 ;  /* 0x0000000000007308 */ /* 0x001e240000001000 */
[----:B0-----:R-:W-:-:S06]  /*0090*/  IADD3 R2, PT, PT, R0, 0xffffffe, RZ ;  /* 0x0ffffffe00027810 */ /* 0x001fcc0007ffe0ff */
[----:B------:R0:W5:Y:S02]  /*00a0*/  F2I.FTZ.U32.TRUNC.NTZ R3, R2 ;  /* 0x0000000200037305 */ /* 0x000164000021f000 */
[----:B0-----:R-:W-:Y:S01]  /*00b0*/  HFMA2 R2, -RZ, RZ, 0, 0 ;  /* 0x00000000ff027431 */ /* 0x001fe200000001ff */
[----:B-----5:R-:W-:-:S05]  /*00c0*/  IADD3 R5, PT, PT, RZ, -R3, RZ ;  /* 0x80000003ff057210 */ /* 0x020fca0007ffe0ff */
[----:B------:R-:W-:-:S04]  /*00d0*/  IMAD R5, R5, UR6, RZ ;  /* 0x0000000605057c24 */ /* 0x000fc8000f8e02ff */
[----:B------:R-:W-:Y:S02]  /*00e0*/  IMAD.HI.U32 R3, R3, R5, R2 ;  /* 0x0000000503037227 */ /* 0x000fe400078e0002 */
[----:B------:R-:W3:Y:S04]  /*00f0*/  S2R R2, SR_CTAID.Y ;  /* 0x0000000000027919 */ /* 0x000ee80000002600 */
[----:B-1----:R-:W-:-:S05]  /*0100*/  IMAD.HI.U32 R3, R3, R4, RZ ;  /* 0x0000000403037227 */ /* 0x002fca00078e00ff */
[----:B------:R-:W-:-:S05]  /*0110*/  IADD3 R5, PT, PT, -R3, RZ, RZ ;  /* 0x000000ff03057210 */ /* 0x000fca0007ffe1ff */
[----:B------:R-:W-:Y:S02]  /*0120*/  IMAD R0, R5, UR6, R4 ;  /* 0x0000000605007c24 */ /* 0x000fe4000f8e0204 */
[----:B------:R-:W2:Y:S03]  /*0130*/  S2R R5, SR_CTAID.X ;  /* 0x0000000000057919 */ /* 0x000ea60000002500 */
[----:B------:R-:W-:-:S13]  /*0140*/  ISETP.GE.U32.AND P0, PT, R0, UR6, PT ;  /* 0x0000000600007c0c */ /* 0x000fda000bf06070 */
[----:B------:R-:W-:Y:S02]  /*0150*/  @P0 IADD3 R0, PT, PT, R0, -UR6, RZ ;  /* 0x8000000600000c10 */ /* 0x000fe4000fffe0ff */
[----:B------:R-:W-:Y:S02]  /*0160*/  @P0 IADD3 R3, PT, PT, R3, 0x1, RZ ;  /* 0x0000000103030810 */ /* 0x000fe40007ffe0ff */
[----:B------:R-:W-:-:S13]  /*0170*/  ISETP.GE.U32.AND P1, PT, R0, UR6, PT ;  /* 0x0000000600007c0c */ /* 0x000fda000bf26070 */
[----:B------:R-:W-:Y:S02]  /*0180*/  @P1 IADD3 R3, PT, PT, R3, 0x1, RZ ;  /* 0x0000000103031810 */ /* 0x000fe40007ffe0ff */
[----:B------:R-:W-:-:S04]  /*0190*/  @!P2 LOP3.LUT R3, RZ, UR6, RZ, 0x33, !PT ;  /* 0x00000006ff03ac12 */ /* 0x000fc8000f8e33ff */
[----:B------:R-:W-:Y:S01]  /*01a0*/  IADD3 R7, PT, PT, -R3, RZ, RZ ;  /* 0x000000ff03077210 */ /* 0x000fe20007ffe1ff */
[----:B---3--:R-:W-:-:S04]  /*01b0*/  IMAD R9, R2, UR5, R3 ;  /* 0x0000000502097c24 */ /* 0x008fc8000f8e0203 */
[----:B------:R-:W-:Y:S01]  /*01c0*/  IMAD R0, R7, UR6, R4 ;  /* 0x0000000607007c24 */ /* 0x000fe2000f8e0204 */
[----:B----4-:R-:W-:-:S03]  /*01d0*/  ISETP.GE.AND P0, PT, R9, UR8, PT ;  /* 0x0000000809007c0c */ /* 0x010fc6000bf06270 */
[----:B--2---:R-:W-:-:S05]  /*01e0*/  IMAD R0, R5, UR4, R0 ;  /* 0x0000000405007c24 */ /* 0x004fca000f8e0200 */
[----:B------:R-:W-:-:S13]  /*01f0*/  ISETP.GE.OR P0, PT, R0, UR9, P0 ;  /* 0x0000000900007c0c */ /* 0x000fda0008706670 */
[----:B------:R-:W-:Y:S05]  /*0200*/  @P0 EXIT ;  /* 0x000000000000094d */ /* 0x000fea0003800000 */
[----:B------:R-:W0:Y:S01]  /*0210*/  LDC.64 R4, c[0x0][0x380] ;  /* 0x0000e000ff047b82 */ /* 0x000e220000000a00 */
[----:B------:R-:W1:Y:S01]  /*0220*/  LDCU.64 UR4, c[0x0][0x358] ;  /* 0x00006b00ff0477ac */ /* 0x000e620008000a00 */
[----:B------:R-:W-:-:S06]  /*0230*/  IMAD R9, R9, UR9, R0 ;  /* 0x0000000909097c24 */ /* 0x000fcc000f8e0200 */
[----:B------:R-:W2:Y:S08]  /*0240*/  LDC.64 R2, c[0x0][0x390] ;  /* 0x0000e400ff027b82 */ /* 0x000eb00000000a00 */
[----:B------:R-:W3:Y:S01]  /*0250*/  LDC.64 R6, c[0x0][0x388] ;  /* 0x0000e200ff067b82 */ /* 0x000ee20000000a00 */
[----:B0-----:R-:W-:-:S07]  /*0260*/  IMAD.WIDE R4, R9, 0x4, R4 ;  /* 0x0000000409047825 */ /* 0x001fce00078e0204 */
[----:B------:R-:W0:Y:S01]  /*0270*/  LDC.64 R12, c[0x0][0x3a0] ;  /* 0x0000e800ff0c7b82 */ /* 0x000e220000000a00 */
[----:B-1----:R-:W4:Y:S01]  /*0280*/  LDG.E R5, desc[UR4][R4.64] ;  /* 0x0000000404057981 */ /* 0x002f22000c1e1900 */
[----:B--2---:R-:W-:-:S05]  /*0290*/  IMAD.WIDE R2, R9, 0x4, R2 ;  /* 0x0000000409027825 */ /* 0x004fca00078e0202 */
[----:B------:R-:W2:Y:S01]  /*02a0*/  LDG.E R0, desc[UR4][R2.64] ;  /* 0x0000000402007981 */ /* 0x000ea2000c1e1900 */
[----:B---3--:R-:W-:-:S05]  /*02b0*/  IMAD.WIDE R6, R9, 0x4, R6 ;  /* 0x0000000409067825 */ /* 0x008fca00078e0206 */
[----:B------:R-:W3:Y:S01]  /*02c0*/  LDG.E R10, desc[UR4][R6.64] ;  /* 0x00000004060a7981 */ /* 0x000ee2000c1e1900 */
[----:B0-----:R-:W-:-:S04]  /*02d0*/  FADD R8, -R13, 1 ;  /* 0x3f8000000d087421 */ /* 0x001fc80000000100 */
[----:B----4-:R-:W-:-:S04]  /*02e0*/  FMUL R9, R8, R5 ;  /* 0x0000000508097220 */ /* 0x010fc80000400000 */
[----:B--2---:R-:W-:-:S04]  /*02f0*/  FFMA R9, R0, R13, R9 ;  /* 0x0000000d00097223 */ /* 0x004fc80000000009 */
[----:B---3--:R-:W-:-:S05]  /*0300*/  FFMA R11, -R9, R12, R10 ;  /* 0x0000000c090b7223 */ /* 0x008fca000000010a */
[----:B------:R-:W-:Y:S04]  /*0310*/  STG.E desc[UR4][R6.64], R11 ;  /* 0x0000000b06007986 */ /* 0x000fe8000c101904 */
[----:B------:R-:W-:Y:S01]  /*0320*/  STG.E desc[UR4][R2.64], R9 ;  /* 0x0000000902007986 */ /* 0x000fe2000c101904 */
[----:B------:R-:W-:Y:S05]  /*0330*/  EXIT ;  /* 0x000000000000794d */ /* 0x000fea0003800000 */
.L_x_0:
[----:B------:R-:W-:-:S00]  /*0340*/  BRA `(.L_x_0) ;  /* 0xfffffffc00fc7947 */ /* 0x000fc0000383ffff */
[----:B------:R-:W-:-:S00]  /*0350*/  NOP ;  /* 0x0000000000007918 */ /* 0x000fc00000000000 */
        /* <DEDUP_REMOVED lines=10> */
.L_x_1:


//--------------------- .nv.shared.reserved.0     --------------------------
	.section	.nv.shared.reserved.0,"aw",@nobits
	.weak		__nv_reservedSMEM_offset_0_alias
	.size		__nv_reservedSMEM_offset_0_alias, 0, 64
	.other		__nv_reservedSMEM_offset_0_alias,@"STO_CUDA_RESERVED_SHARED STV_DEFAULT"
__nv_reservedSMEM_offset_0_alias:
	.zero		0
	.zero		64


//--------------------- .nv.constant0._Z12sgd_momentumPfS_S_iiffi --------------------------
	.section	.nv.constant0._Z12sgd_momentumPfS_S_iiffi,"a",@progbits
	.sectionflags	@""
	.align	4
.nv.constant0._Z12sgd_momentumPfS_S_iiffi:
	.zero		940


//--------------------- SYMBOLS --------------------------

	.type		.nv.reservedSmem.offset0,@object
	.size		.nv.reservedSmem.offset0,0x4
